//
// Generated by NVIDIA NVVM Compiler
//
// Compiler Build ID: CL-36424714
// Cuda compilation tools, release 13.0, V13.0.88
// Based on NVVM 20.0.0
//

.version 9.0
.target sm_100
.address_size 64

	// .globl	_Z14stencil_kernelPfS_j
.const .align 4 .u32 c0;
.const .align 4 .u32 c1 = 1;
.const .align 4 .u32 c2 = 1;
.const .align 4 .u32 c3 = 1;
.const .align 4 .u32 c4 = 1;
.const .align 4 .u32 c5 = 1;
.const .align 4 .u32 c6 = 1;

.visible .entry _Z14stencil_kernelPfS_j(
	.param .u64 .ptr .align 1 _Z14stencil_kernelPfS_j_param_0,
	.param .u64 .ptr .align 1 _Z14stencil_kernelPfS_j_param_1,
	.param .u32 _Z14stencil_kernelPfS_j_param_2
)
{
	.reg .pred 	%p<12>;
	.reg .b32 	%r<38>;
	.reg .b32 	%f<22>;
	.reg .b64 	%rd<20>;

	ld.param.u64 	%rd1, [_Z14stencil_kernelPfS_j_param_0];
	ld.param.u64 	%rd2, [_Z14stencil_kernelPfS_j_param_1];
	ld.param.u32 	%r4, [_Z14stencil_kernelPfS_j_param_2];
	mov.u32 	%r5, %ctaid.z;
	mov.u32 	%r6, %ntid.z;
	mov.u32 	%r7, %tid.z;
	mad.lo.s32 	%r1, %r5, %r6, %r7;
	mov.u32 	%r8, %ctaid.y;
	mov.u32 	%r9, %ntid.y;
	mov.u32 	%r10, %tid.y;
	mad.lo.s32 	%r2, %r8, %r9, %r10;
	mov.u32 	%r11, %ctaid.x;
	mov.u32 	%r12, %ntid.x;
	mov.u32 	%r13, %tid.x;
	mad.lo.s32 	%r3, %r11, %r12, %r13;
	setp.eq.s32 	%p1, %r1, 0;
	add.s32 	%r14, %r4, -1;
	setp.ge.u32 	%p2, %r1, %r14;
	setp.eq.s32 	%p3, %r2, 0;
	or.pred  	%p4, %p1, %p3;
	or.pred  	%p5, %p4, %p2;
	setp.ge.u32 	%p6, %r2, %r14;
	or.pred  	%p7, %p6, %p5;
	setp.lt.s32 	%p8, %r3, 1;
	or.pred  	%p9, %p8, %p7;
	setp.ge.u32 	%p10, %r3, %r14;
	or.pred  	%p11, %p10, %p9;
	@%p11 bra 	$L__BB0_2;
	cvta.to.global.u64 	%rd3, %rd1;
	cvta.to.global.u64 	%rd4, %rd2;
	ld.const.u32 	%r15, [c0];
	cvt.rn.f32.s32 	%f1, %r15;
	mul.lo.s32 	%r16, %r4, %r1;
	mul.lo.s32 	%r17, %r16, %r4;
	mul.lo.s32 	%r18, %r4, %r2;
	add.s32 	%r19, %r18, %r3;
	add.s32 	%r20, %r19, %r17;
	mul.wide.u32 	%rd5, %r20, 4;
	add.s64 	%rd6, %rd3, %rd5;
	ld.global.f32 	%f2, [%rd6];
	ld.const.u32 	%r21, [c1];
	cvt.rn.f32.s32 	%f3, %r21;
	add.s32 	%r22, %r20, -1;
	mul.wide.u32 	%rd7, %r22, 4;
	add.s64 	%rd8, %rd3, %rd7;
	ld.global.f32 	%f4, [%rd8];
	mul.f32 	%f5, %f4, %f3;
	fma.rn.f32 	%f6, %f2, %f1, %f5;
	ld.const.u32 	%r23, [c2];
	cvt.rn.f32.s32 	%f7, %r23;
	add.s32 	%r24, %r20, 1;
	mul.wide.u32 	%rd9, %r24, 4;
	add.s64 	%rd10, %rd3, %rd9;
	ld.global.f32 	%f8, [%rd10];
	fma.rn.f32 	%f9, %f8, %f7, %f6;
	ld.const.u32 	%r25, [c3];
	cvt.rn.f32.s32 	%f10, %r25;
	sub.s32 	%r26, %r18, %r4;
	add.s32 	%r27, %r26, %r3;
	add.s32 	%r28, %r27, %r17;
	mul.wide.u32 	%rd11, %r28, 4;
	add.s64 	%rd12, %rd3, %rd11;
	ld.global.f32 	%f11, [%rd12];
	fma.rn.f32 	%f12, %f11, %f10, %f9;
	ld.const.u32 	%r29, [c4];
	cvt.rn.f32.s32 	%f13, %r29;
	shl.b32 	%r30, %r4, 1;
	add.s32 	%r31, %r28, %r30;
	mul.wide.u32 	%rd13, %r31, 4;
	add.s64 	%rd14, %rd3, %rd13;
	ld.global.f32 	%f14, [%rd14];
	fma.rn.f32 	%f15, %f14, %f13, %f12;
	ld.const.u32 	%r32, [c5];
	cvt.rn.f32.s32 	%f16, %r32;
	sub.s32 	%r33, %r16, %r4;
	mad.lo.s32 	%r34, %r33, %r4, %r19;
	mul.wide.u32 	%rd15, %r34, 4;
	add.s64 	%rd16, %rd3, %rd15;
	ld.global.f32 	%f17, [%rd16];
	fma.rn.f32 	%f18, %f17, %f16, %f15;
	ld.const.u32 	%r35, [c6];
	cvt.rn.f32.s32 	%f19, %r35;
	add.s32 	%r36, %r33, %r30;
	mad.lo.s32 	%r37, %r36, %r4, %r19;
	mul.wide.u32 	%rd17, %r37, 4;
	add.s64 	%rd18, %rd3, %rd17;
	ld.global.f32 	%f20, [%rd18];
	fma.rn.f32 	%f21, %f20, %f19, %f18;
	add.s64 	%rd19, %rd4, %rd5;
	st.global.f32 	[%rd19], %f21;
$L__BB0_2:
	ret;

}


// ===== COMPILED SASS (sm_100) =====

	.target	sm_100

	.elftype	@"ET_EXEC"


//--------------------- .note.nv.tkinfo           --------------------------
	.section	.note.nv.tkinfo,"",@"SHT_NOTE"
	.sectionflags	@"SHF_NOTE_NV_TKINFO"
	.tkinfo
        /*0018*/ 	.word	0x00000002
        /*0030*/ 	.string	""
        /*0030*/ 	.string	"ptxas"
        /*0030*/ 	.string	"Cuda compilation tools, release 13.0, V13.0.88"
        /*0030*/ 	.string	"Build cuda_13.0.r13.0/compiler.36424714_0"
        /*0030*/ 	.string	"-arch sm_100 -m 64 "



//--------------------- .note.nv.cuinfo           --------------------------
	.section	.note.nv.cuinfo,"",@"SHT_NOTE"
	.sectionflags	@"SHF_NOTE_NV_CUINFO"
        /*0018*/ 	.short	0x0002
        /*001a*/ 	.short	0x0064
        /*001c*/ 	.short	0x0082
	.zero		2


//--------------------- .nv.info                  --------------------------
	.section	.nv.info,"",@"SHT_CUDA_INFO"
	.align	4


	//----- nvinfo : EIATTR_REGCOUNT
	.align		4
        /*0000*/ 	.byte	0x04, 0x2f
        /*0002*/ 	.short	(.L_8 - .L_7)
	.align		4
.L_7:
        /*0004*/ 	.word	index@(_Z14stencil_kernelPfS_j)
        /*0008*/ 	.word	0x00000018


	//----- nvinfo : EIATTR_FRAME_SIZE
	.align		4
.L_8:
        /*000c*/ 	.byte	0x04, 0x11
        /*000e*/ 	.short	(.L_10 - .L_9)
	.align		4
.L_9:
        /*0010*/ 	.word	index@(_Z14stencil_kernelPfS_j)
        /*0014*/ 	.word	0x00000000


	//----- nvinfo : EIATTR_MIN_STACK_SIZE
	.align		4
.L_10:
        /*0018*/ 	.byte	0x04, 0x12
        /*001a*/ 	.short	(.L_12 - .L_11)
	.align		4
.L_11:
        /*001c*/ 	.word	index@(_Z14stencil_kernelPfS_j)
        /*0020*/ 	.word	0x00000000
.L_12:


//--------------------- .nv.compat                --------------------------
	.section	.nv.compat,"",@"SHT_CUDA_COMPAT_INFO"
	.align	4
        /*0000*/ 	.byte	0x02, 0x09, 0x00, 0x00, 0x02, 0x02, 0x01, 0x00, 0x02, 0x05, 0x05, 0x00, 0x03, 0x07, 0x01, 0x01
        /*0010*/ 	.byte	0x02, 0x03, 0x00, 0x00, 0x02, 0x06, 0x01, 0x00, 0x04, 0x0b, 0x08, 0x00, 0x09, 0x00, 0x00, 0x00
        /*0020*/ 	.byte	0x00, 0x00, 0x00, 0x00


//--------------------- .nv.info._Z14stencil_kernelPfS_j --------------------------
	.section	.nv.info._Z14stencil_kernelPfS_j,"",@"SHT_CUDA_INFO"
	.sectionflags	@""
	.align	4


	//----- nvinfo : EIATTR_CUDA_API_VERSION
	.align		4
        /*0000*/ 	.byte	0x04, 0x37
        /*0002*/ 	.short	(.L_14 - .L_13)
.L_13:
        /*0004*/ 	.word	0x00000082


	//----- nvinfo : EIATTR_KPARAM_INFO
	.align		4
.L_14:
        /*0008*/ 	.byte	0x04, 0x17
        /*000a*/ 	.short	(.L_16 - .L_15)
.L_15:
        /*000c*/ 	.word	0x00000000
        /*0010*/ 	.short	0x0002
        /*0012*/ 	.short	0x0010
        /*0014*/ 	.byte	0x00, 0xf0, 0x11, 0x00


	//----- nvinfo : EIATTR_KPARAM_INFO
	.align		4
.L_16:
        /*0018*/ 	.byte	0x04, 0x17
        /*001a*/ 	.short	(.L_18 - .L_17)
.L_17:
        /*001c*/ 	.word	0x00000000
        /*0020*/ 	.short	0x0001
        /*0022*/ 	.short	0x0008
        /*0024*/ 	.byte	0x00, 0xf5, 0x21, 0x00


	//----- nvinfo : EIATTR_KPARAM_INFO
	.align		4
.L_18:
        /*0028*/ 	.byte	0x04, 0x17
        /*002a*/ 	.short	(.L_20 - .L_19)
.L_19:
        /*002c*/ 	.word	0x00000000
        /*0030*/ 	.short	0x0000
        /*0032*/ 	.short	0x0000
        /*0034*/ 	.byte	0x00, 0xf5, 0x21, 0x00


	//----- nvinfo : EIATTR_SPARSE_MMA_MASK
	.align		4
.L_20:
        /*0038*/ 	.byte	0x03, 0x50
        /*003a*/ 	.short	0x0000


	//----- nvinfo : EIATTR_MAXREG_COUNT
	.align		4
        /*003c*/ 	.byte	0x03, 0x1b
        /*003e*/ 	.short	0x00ff


	//----- nvinfo : EIATTR_MERCURY_ISA_VERSION
	.align		4
        /*0040*/ 	.byte	0x03, 0x5f
        /*0042*/ 	.short	0x0101


	//----- nvinfo : EIATTR_VRC_CTA_INIT_COUNT
	.align		4
        /*0044*/ 	.byte	0x02, 0x4a
	.zero		1
	.zero		1


	//----- nvinfo : EIATTR_EXIT_INSTR_OFFSETS
	.align		4
        /*0048*/ 	.byte	0x04, 0x1c
        /*004a*/ 	.short	(.L_22 - .L_21)


	//   ....[0]....
.L_21:
        /*004c*/ 	.word	0x00000150


	//   ....[1]....
        /*0050*/ 	.word	0x00000470


	//----- nvinfo : EIATTR_CBANK_PARAM_SIZE
	.align		4
.L_22:
        /*0054*/ 	.byte	0x03, 0x19
        /*0056*/ 	.short	0x0014


	//----- nvinfo : EIATTR_PARAM_CBANK
	.align		4
        /*0058*/ 	.byte	0x04, 0x0a
        /*005a*/ 	.short	(.L_24 - .L_23)
	.align		4
.L_23:
        /*005c*/ 	.word	index@(.nv.constant0._Z14stencil_kernelPfS_j)
        /*0060*/ 	.short	0x0380
        /*0062*/ 	.short	0x0014


	//----- nvinfo : EIATTR_SW_WAR
	.align		4
.L_24:
        /*0064*/ 	.byte	0x04, 0x36
        /*0066*/ 	.short	(.L_26 - .L_25)
.L_25:
        /*0068*/ 	.word	0x00000008
.L_26:


//--------------------- .nv.callgraph             --------------------------
	.section	.nv.callgraph,"",@"SHT_CUDA_CALLGRAPH"
	.align	4
	.sectionentsize	8
	.align		4
        /*0000*/ 	.word	0x00000000
	.align		4
        /*0004*/ 	.word	0xffffffff
	.align		4
        /*0008*/ 	.word	0x00000000
	.align		4
        /*000c*/ 	.word	0xfffffffe
	.align		4
        /*0010*/ 	.word	0x00000000
	.align		4
        /*0014*/ 	.word	0xfffffffd
	.align		4
        /*0018*/ 	.word	0x00000000
	.align		4
        /*001c*/ 	.word	0xfffffffc


//--------------------- .nv.constant3             --------------------------
	.section	.nv.constant3,"a",@progbits
	.align	4
.nv.constant3:
	.type		c0,@object
	.size		c0,(c1 - c0)
c0:
	.zero		4
	.type		c1,@object
	.size		c1,(c2 - c1)
c1:
        /*0004*/ 	.byte	0x01, 0x00, 0x00, 0x00
	.type		c2,@object
	.size		c2,(c3 - c2)
c2:
        /*0008*/ 	.byte	0x01, 0x00, 0x00, 0x00
	.type		c3,@object
	.size		c3,(c4 - c3)
c3:
        /*000c*/ 	.byte	0x01, 0x00, 0x00, 0x00
	.type		c4,@object
	.size		c4,(c5 - c4)
c4:
        /*0010*/ 	.byte	0x01, 0x00, 0x00, 0x00
	.type		c5,@object
	.size		c5,(c6 - c5)
c5:
        /*0014*/ 	.byte	0x01, 0x00, 0x00, 0x00
	.type		c6,@object
	.size		c6,(.L_6 - c6)
c6:
        /*0018*/ 	.byte	0x01, 0x00, 0x00, 0x00
.L_6:


//--------------------- .text._Z14stencil_kernelPfS_j --------------------------
	.section	.text._Z14stencil_kernelPfS_j,"ax",@progbits
	.align	128
        .global         _Z14stencil_kernelPfS_j
        .type           _Z14stencil_kernelPfS_j,@function
        .size           _Z14stencil_kernelPfS_j,(.L_x_1 - _Z14stencil_kernelPfS_j)
        .other          _Z14stencil_kernelPfS_j,@"STO_CUDA_ENTRY STV_DEFAULT"
_Z14stencil_kernelPfS_j:
.text._Z14stencil_kernelPfS_j:
[----:B------:R-:W-:Y:S01]  /*0000*/  LDC R1, c[0x0][0x37c] ;  /* 0x0000df00ff017b82 */ /* 0x000fe20000000800 */
[----:B------:R-:W0:Y:S07]  /*0010*/  S2R R2, SR_TID.Y ;  /* 0x0000000000027919 */ /* 0x000e2e0000002200 */
[----:B------:R-:W1:Y:S01]  /*0020*/  LDC R5, c[0x0][0x368] ;  /* 0x0000da00ff057b82 */ /* 0x000e620000000800 */
[----:B------:R-:W1:Y:S01]  /*0030*/  S2R R0, SR_TID.Z ;  /* 0x0000000000007919 */ /* 0x000e620000002300 */
[----:B------:R-:W2:Y:S06]  /*0040*/  S2R R6, SR_TID.X ;  /* 0x0000000000067919 */ /* 0x000eac0000002100 */
[----:B------:R-:W0:Y:S08]  /*0050*/  S2UR UR5, SR_CTAID.Y ;  /* 0x00000000000579c3 */ /* 0x000e300000002600 */
[----:B------:R-:W0:Y:S08]  /*0060*/  LDC R9, c[0x0][0x364] ;  /* 0x0000d900ff097b82 */ /* 0x000e300000000800 */
[----:B------:R-:W1:Y:S08]  /*0070*/  S2UR UR4, SR_CTAID.Z ;  /* 0x00000000000479c3 */ /* 0x000e700000002700 */
[----:B------:R-:W3:Y:S08]  /*0080*/  LDC R4, c[0x0][0x390] ;  /* 0x0000e400ff047b82 */ /* 0x000ef00000000800 */
[----:B------:R-:W2:Y:S01]  /*0090*/  S2UR UR6, SR_CTAID.X ;  /* 0x00000000000679c3 */ /* 0x000ea20000002500 */
[----:B0-----:R-:W-:-:S05]  /*00a0*/  IMAD R9, R9, UR5, R2 ;  /* 0x0000000509097c24 */ /* 0x001fca000f8e0202 */
[----:B------:R-:W-:Y:S02]  /*00b0*/  ISETP.NE.AND P0, PT, R9, RZ, PT ;  /* 0x000000ff0900720c */ /* 0x000fe40003f05270 */
[----:B------:R-:W2:Y:S01]  /*00c0*/  LDC R3, c[0x0][0x360] ;  /* 0x0000d800ff037b82 */ /* 0x000ea20000000800 */
[----:B-1----:R-:W-:-:S05]  /*00d0*/  IMAD R5, R5, UR4, R0 ;  /* 0x0000000405057c24 */ /* 0x002fca000f8e0200 */
[----:B------:R-:W-:Y:S02]  /*00e0*/  ISETP.EQ.OR P0, PT, R5, RZ, !P0 ;  /* 0x000000ff0500720c */ /* 0x000fe40004702670 */
[----:B---3--:R-:W-:-:S04]  /*00f0*/  IADD3 R2, PT, PT, R4, -0x1, RZ ;  /* 0xffffffff04027810 */ /* 0x008fc80007ffe0ff */
[----:B------:R-:W-:-:S04]  /*0100*/  ISETP.GE.U32.OR P0, PT, R5, R2, P0 ;  /* 0x000000020500720c */ /* 0x000fc80000706470 */
[----:B------:R-:W-:Y:S01]  /*0110*/  ISETP.GE.U32.OR P0, PT, R9, R2, P0 ;  /* 0x000000020900720c */ /* 0x000fe20000706470 */
[----:B--2---:R-:W-:-:S05]  /*0120*/  IMAD R0, R3, UR6, R6 ;  /* 0x0000000603007c24 */ /* 0x004fca000f8e0206 */
[----:B------:R-:W-:-:S04]  /*0130*/  ISETP.LT.OR P0, PT, R0, 0x1, P0 ;  /* 0x000000010000780c */ /* 0x000fc80000701670 */
[----:B------:R-:W-:-:S13]  /*0140*/  ISETP.GE.U32.OR P0, PT, R0, R2, P0 ;  /* 0x000000020000720c */ /* 0x000fda0000706470 */
[----:B------:R-:W-:Y:S05]  /*0150*/  @P0 EXIT ;  /* 0x000000000000094d */ /* 0x000fea0003800000 */
[----:B------:R-:W0:Y:S01]  /*0160*/  LDC.64 R2, c[0x0][0x380] ;  /* 0x0000e000ff027b82 */ /* 0x000e220000000a00 */
[-C--:B------:R-:W-:Y:S01]  /*0170*/  IMAD R17, R5, R4.reuse, RZ ;  /* 0x0000000405117224 */ /* 0x080fe200078e02ff */
[----:B------:R-:W1:Y:S01]  /*0180*/  LDCU.64 UR4, c[0x0][0x358] ;  /* 0x00006b00ff0477ac */ /* 0x000e620008000a00 */
[CC--:B------:R-:W-:Y:S02]  /*0190*/  IMAD R7, R9.reuse, R4.reuse, R0 ;  /* 0x0000000409077224 */ /* 0x0c0fe400078e0200 */
[-C--:B------:R-:W-:Y:S01]  /*01a0*/  IMAD R9, R9, R4.reuse, -R4 ;  /* 0x0000000409097224 */ /* 0x080fe200078e0a04 */
[----:B------:R-:W2:Y:S01]  /*01b0*/  LDCU.128 UR8, c[0x3][URZ] ;  /* 0x00c00000ff0877ac */ /* 0x000ea20008000c00 */
[----:B------:R-:W-:-:S03]  /*01c0*/  IMAD R5, R17, R4, R7 ;  /* 0x0000000411057224 */ /* 0x000fc600078e0207 */
[----:B------:R-:W-:Y:S01]  /*01d0*/  IADD3 R9, PT, PT, R0, R9, RZ ;  /* 0x0000000900097210 */ /* 0x000fe20007ffe0ff */
[----:B------:R-:W3:Y:S01]  /*01e0*/  LDCU.64 UR6, c[0x3][0x10] ;  /* 0x00c00200ff0677ac */ /* 0x000ee20008000a00 */
[C---:B------:R-:W-:Y:S02]  /*01f0*/  IADD3 R13, PT, PT, R5.reuse, -0x1, RZ ;  /* 0xffffffff050d7810 */ /* 0x040fe40007ffe0ff */
[----:B------:R-:W-:Y:S01]  /*0200*/  IADD3 R15, PT, PT, R5, 0x1, RZ ;  /* 0x00000001050f7810 */ /* 0x000fe20007ffe0ff */
[----:B------:R-:W-:Y:S02]  /*0210*/  IMAD R9, R17, R4, R9 ;  /* 0x0000000411097224 */ /* 0x000fe400078e0209 */
[----:B0-----:R-:W-:-:S04]  /*0220*/  IMAD.WIDE.U32 R12, R13, 0x4, R2 ;  /* 0x000000040d0c7825 */ /* 0x001fc800078e0002 */
[--C-:B------:R-:W-:Y:S01]  /*0230*/  IMAD.WIDE.U32 R10, R5, 0x4, R2.reuse ;  /* 0x00000004050a7825 */ /* 0x100fe200078e0002 */
[----:B-1----:R0:W4:Y:S01]  /*0240*/  LDG.E R0, desc[UR4][R12.64] ;  /* 0x000000040c007981 */ /* 0x002122000c1e1900 */
[----:B------:R-:W-:Y:S02]  /*0250*/  IADD3 R21, PT, PT, R17, -R4, RZ ;  /* 0x8000000411157210 */ /* 0x000fe40007ffe0ff */
[--C-:B------:R-:W-:Y:S01]  /*0260*/  IMAD.WIDE.U32 R14, R15, 0x4, R2.reuse ;  /* 0x000000040f0e7825 */ /* 0x100fe200078e0002 */
[----:B------:R1:W5:Y:S01]  /*0270*/  LDG.E R6, desc[UR4][R10.64] ;  /* 0x000000040a067981 */ /* 0x000362000c1e1900 */
[C---:B------:R-:W-:Y:S02]  /*0280*/  LEA R19, R4.reuse, R9, 0x1 ;  /* 0x0000000904137211 */ /* 0x040fe400078e08ff */
[----:B------:R-:W-:Y:S01]  /*0290*/  IMAD.WIDE.U32 R16, R9, 0x4, R2 ;  /* 0x0000000409107825 */ /* 0x000fe200078e0002 */
[----:B------:R2:W3:Y:S01]  /*02a0*/  LDG.E R8, desc[UR4][R14.64] ;  /* 0x000000040e087981 */ /* 0x0004e2000c1e1900 */
[----:B------:R-:W-:-:S02]  /*02b0*/  LEA R20, R4, R21, 0x1 ;  /* 0x0000001504147211 */ /* 0x000fc400078e08ff */
[----:B------:R-:W-:Y:S01]  /*02c0*/  IMAD R21, R21, R4, R7 ;  /* 0x0000000415157224 */ /* 0x000fe200078e0207 */
[----:B------:R-:W3:Y:S01]  /*02d0*/  LDG.E R9, desc[UR4][R16.64] ;  /* 0x0000000410097981 */ /* 0x000ee2000c1e1900 */
[----:B------:R-:W-:-:S04]  /*02e0*/  IMAD.WIDE.U32 R18, R19, 0x4, R2 ;  /* 0x0000000413127825 */ /* 0x000fc800078e0002 */
[----:B------:R-:W-:Y:S02]  /*02f0*/  IMAD R7, R20, R4, R7 ;  /* 0x0000000414077224 */ /* 0x000fe400078e0207 */
[--C-:B0-----:R-:W-:Y:S01]  /*0300*/  IMAD.WIDE.U32 R12, R21, 0x4, R2.reuse ;  /* 0x00000004150c7825 */ /* 0x101fe200078e0002 */
[----:B------:R-:W3:Y:S03]  /*0310*/  LDG.E R18, desc[UR4][R18.64] ;  /* 0x0000000412127981 */ /* 0x000ee6000c1e1900 */
[----:B-1----:R-:W-:Y:S02]  /*0320*/  IMAD.WIDE.U32 R10, R7, 0x4, R2 ;  /* 0x00000004070a7825 */ /* 0x002fe400078e0002 */
[----:B------:R0:W3:Y:S01]  /*0330*/  LDG.E R12, desc[UR4][R12.64] ;  /* 0x000000040c0c7981 */ /* 0x0000e2000c1e1900 */
[----:B--2---:R-:W-:Y:S01]  /*0340*/  I2FP.F32.S32 R15, UR9 ;  /* 0x00000009000f7c45 */ /* 0x004fe20008201400 */
[----:B------:R-:W1:Y:S02]  /*0350*/  LDC.64 R2, c[0x0][0x388] ;  /* 0x0000e200ff027b82 */ /* 0x000e640000000a00 */
[----:B------:R-:W2:Y:S01]  /*0360*/  LDG.E R10, desc[UR4][R10.64] ;  /* 0x000000040a0a7981 */ /* 0x000ea2000c1e1900 */
[----:B------:R-:W-:Y:S01]  /*0370*/  I2FP.F32.S32 R7, UR8 ;  /* 0x0000000800077c45 */ /* 0x000fe20008201400 */
[----:B------:R-:W3:Y:S01]  /*0380*/  LDCU UR8, c[0x3][0x18] ;  /* 0x00c00300ff0877ac */ /* 0x000ee20008000800 */
[----:B------:R-:W-:-:S02]  /*0390*/  I2FP.F32.S32 R4, UR10 ;  /* 0x0000000a00047c45 */ /* 0x000fc40008201400 */
[----:B0-----:R-:W-:Y:S01]  /*03a0*/  I2FP.F32.S32 R13, UR11 ;  /* 0x0000000b000d7c45 */ /* 0x001fe20008201400 */
[----:B-1----:R-:W-:-:S04]  /*03b0*/  IMAD.WIDE.U32 R2, R5, 0x4, R2 ;  /* 0x0000000405027825 */ /* 0x002fc800078e0002 */
[----:B----4-:R-:W-:-:S04]  /*03c0*/  FMUL R0, R15, R0 ;  /* 0x000000000f007220 */ /* 0x010fc80000400000 */
[----:B-----5:R-:W-:-:S04]  /*03d0*/  FFMA R7, R7, R6, R0 ;  /* 0x0000000607077223 */ /* 0x020fc80000000000 */
[----:B---3--:R-:W-:Y:S01]  /*03e0*/  FFMA R4, R4, R8, R7 ;  /* 0x0000000804047223 */ /* 0x008fe20000000007 */
[----:B------:R-:W-:-:S03]  /*03f0*/  I2FP.F32.S32 R7, UR6 ;  /* 0x0000000600077c45 */ /* 0x000fc60008201400 */
[----:B------:R-:W-:Y:S01]  /*0400*/  FFMA R4, R13, R9, R4 ;  /* 0x000000090d047223 */ /* 0x000fe20000000004 */
[----:B------:R-:W-:-:S03]  /*0410*/  I2FP.F32.S32 R9, UR7 ;  /* 0x0000000700097c45 */ /* 0x000fc60008201400 */
[----:B------:R-:W-:Y:S01]  /*0420*/  FFMA R4, R7, R18, R4 ;  /* 0x0000001207047223 */ /* 0x000fe20000000004 */
[----:B------:R-:W-:-:S03]  /*0430*/  I2FP.F32.S32 R7, UR8 ;  /* 0x0000000800077c45 */ /* 0x000fc60008201400 */
[----:B------:R-:W-:-:S04]  /*0440*/  FFMA R4, R9, R12, R4 ;  /* 0x0000000c09047223 */ /* 0x000fc80000000004 */
[----:B--2---:R-:W-:-:S05]  /*0450*/  FFMA R7, R7, R10, R4 ;  /* 0x0000000a07077223 */ /* 0x004fca0000000004 */
[----:B------:R-:W-:Y:S01]  /*0460*/  STG.E desc[UR4][R2.64], R7 ;  /* 0x0000000702007986 */ /* 0x000fe2000c101904 */
[----:B------:R-:W-:Y:S05]  /*0470*/  EXIT ;  /* 0x000000000000794d */ /* 0x000fea0003800000 */
.L_x_0:
[----:B------:R-:W-:-:S00]  /*0480*/  BRA `(.L_x_0) ;  /* 0xfffffffc00fc7947 */ /* 0x000fc0000383ffff */
[----:B------:R-:W-:-:S00]  /*0490*/  NOP ;  /* 0x0000000000007918 */ /* 0x000fc00000000000 */
        /* <DEDUP_REMOVED lines=14> */
.L_x_1:


//--------------------- .nv.shared.reserved.0     --------------------------
	.section	.nv.shared.reserved.0,"aw",@nobits
	.weak		__nv_reservedSMEM_offset_0_alias
	.size		__nv_reservedSMEM_offset_0_alias, 0, 64
	.other		__nv_reservedSMEM_offset_0_alias,@"STO_CUDA_RESERVED_SHARED STV_DEFAULT"
__nv_reservedSMEM_offset_0_alias:
	.zero		0
	.zero		64


//--------------------- .nv.constant0._Z14stencil_kernelPfS_j --------------------------
	.section	.nv.constant0._Z14stencil_kernelPfS_j,"a",@progbits
	.sectionflags	@""
	.align	4
.nv.constant0._Z14stencil_kernelPfS_j:
	.zero		916


//--------------------- SYMBOLS --------------------------

	.type		.nv.reservedSmem.offset0,@object
	.size		.nv.reservedSmem.offset0,0x4
